	.headerflags	@"EF_CUDA_TEXMODE_UNIFIED EF_CUDA_64BIT_ADDRESS EF_CUDA_ACCELERATORS EF_CUDA_SM90 EF_CUDA_VIRTUAL_SM(EF_CUDA_SM90)"
	.elftype	@"ET_EXEC"


//--------------------- .nv.info                  --------------------------
	.section	.nv.info,"",@"SHT_CUDA_INFO"
	.align	4


	//----- nvinfo : EIATTR_REGCOUNT
	.align		4
        /*0000*/ 	.byte	0x04, 0x2f
        /*0002*/ 	.short	(.L_1 - .L_0)
	.align		4
.L_0:
        /*0004*/ 	.word	index@(triton_poi_fused_div_sub_5)
        /*0008*/ 	.word	0x00000020


	//----- nvinfo : EIATTR_MIN_STACK_SIZE
	.align		4
.L_1:
        /*000c*/ 	.byte	0x04, 0x12
        /*000e*/ 	.short	(.L_3 - .L_2)
	.align		4
.L_2:
        /*0010*/ 	.word	index@(triton_poi_fused_div_sub_5)
        /*0014*/ 	.word	0x00000000


	//----- nvinfo : EIATTR_FRAME_SIZE
	.align		4
.L_3:
        /*0018*/ 	.byte	0x04, 0x11
        /*001a*/ 	.short	(.L_5 - .L_4)
	.align		4
.L_4:
        /*001c*/ 	.word	index@(triton_poi_fused_div_sub_5)
        /*0020*/ 	.word	0x00000000


	//----- nvinfo : EIATTR_MIN_STACK_SIZE
	.align		4
.L_5:
        /*0024*/ 	.byte	0x04, 0x12
        /*0026*/ 	.short	(.L_7 - .L_6)
	.align		4
.L_6:
        /*0028*/ 	.word	index@(triton_poi_fused_div_sub_5)
        /*002c*/ 	.word	0x00000000
.L_7:


//--------------------- .nv.info.triton_poi_fused_div_sub_5 --------------------------
	.section	.nv.info.triton_poi_fused_div_sub_5,"",@"SHT_CUDA_INFO"
	.sectionflags	@""
	.align	4


	//----- nvinfo : EIATTR_CUDA_API_VERSION
	.align		4
        /*0000*/ 	.byte	0x04, 0x37
        /*0002*/ 	.short	(.L_9 - .L_8)
.L_8:
        /*0004*/ 	.word	0x0000007c


	//----- nvinfo : EIATTR_KPARAM_INFO
	.align		4
.L_9:
        /*0008*/ 	.byte	0x04, 0x17
        /*000a*/ 	.short	(.L_11 - .L_10)
.L_10:
        /*000c*/ 	.word	0x00000000
        /*0010*/ 	.short	0x0005
        /*0012*/ 	.short	0x0024
        /*0014*/ 	.byte	0x00, 0xf0, 0x11, 0x00


	//----- nvinfo : EIATTR_KPARAM_INFO
	.align		4
.L_11:
        /*0018*/ 	.byte	0x04, 0x17
        /*001a*/ 	.short	(.L_13 - .L_12)
.L_12:
        /*001c*/ 	.word	0x00000000
        /*0020*/ 	.short	0x0004
        /*0022*/ 	.short	0x0020
        /*0024*/ 	.byte	0x00, 0xf0, 0x11, 0x00


	//----- nvinfo : EIATTR_KPARAM_INFO
	.align		4
.L_13:
        /*0028*/ 	.byte	0x04, 0x17
        /*002a*/ 	.short	(.L_15 - .L_14)
.L_14:
        /*002c*/ 	.word	0x00000000
        /*0030*/ 	.short	0x0003
        /*0032*/ 	.short	0x0018
        /*0034*/ 	.byte	0x00, 0xf4, 0x21, 0x00


	//----- nvinfo : EIATTR_KPARAM_INFO
	.align		4
.L_15:
        /*0038*/ 	.byte	0x04, 0x17
        /*003a*/ 	.short	(.L_17 - .L_16)
.L_16:
        /*003c*/ 	.word	0x00000000
        /*0040*/ 	.short	0x0002
        /*0042*/ 	.short	0x0010
        /*0044*/ 	.byte	0x00, 0xf4, 0x21, 0x00


	//----- nvinfo : EIATTR_KPARAM_INFO
	.align		4
.L_17:
        /*0048*/ 	.byte	0x04, 0x17
        /*004a*/ 	.short	(.L_19 - .L_18)
.L_18:
        /*004c*/ 	.word	0x00000000
        /*0050*/ 	.short	0x0001
        /*0052*/ 	.short	0x0008
        /*0054*/ 	.byte	0x00, 0xf4, 0x21, 0x00


	//----- nvinfo : EIATTR_KPARAM_INFO
	.align		4
.L_19:
        /*0058*/ 	.byte	0x04, 0x17
        /*005a*/ 	.short	(.L_21 - .L_20)
.L_20:
        /*005c*/ 	.word	0x00000000
        /*0060*/ 	.short	0x0000
        /*0062*/ 	.short	0x0000
        /*0064*/ 	.byte	0x00, 0xf4, 0x21, 0x00


	//----- nvinfo : EIATTR_SPARSE_MMA_MASK
	.align		4
.L_21:
        /*0068*/ 	.byte	0x03, 0x50
        /*006a*/ 	.short	0x0000


	//----- nvinfo : EIATTR_MAXREG_COUNT
	.align		4
        /*006c*/ 	.byte	0x03, 0x1b
        /*006e*/ 	.short	0x00ff


	//----- nvinfo : EIATTR_EXIT_INSTR_OFFSETS
	.align		4
        /*0070*/ 	.byte	0x04, 0x1c
        /*0072*/ 	.short	(.L_23 - .L_22)


	//   ....[0]....
.L_22:
        /*0074*/ 	.word	0x00000ce0


	//   ....[1]....
        /*0078*/ 	.word	0x00000d80


	//----- nvinfo : EIATTR_REQNTID
	.align		4
.L_23:
        /*007c*/ 	.byte	0x04, 0x10
        /*007e*/ 	.short	(.L_25 - .L_24)
.L_24:
        /*0080*/ 	.word	0x00000080
        /*0084*/ 	.word	0x00000001
        /*0088*/ 	.word	0x00000001


	//----- nvinfo : EIATTR_CBANK_PARAM_SIZE
	.align		4
.L_25:
        /*008c*/ 	.byte	0x03, 0x19
        /*008e*/ 	.short	0x0028


	//----- nvinfo : EIATTR_PARAM_CBANK
	.align		4
        /*0090*/ 	.byte	0x04, 0x0a
        /*0092*/ 	.short	(.L_27 - .L_26)
	.align		4
.L_26:
        /*0094*/ 	.word	index@(.nv.constant0.triton_poi_fused_div_sub_5)
        /*0098*/ 	.short	0x0210
        /*009a*/ 	.short	0x0028


	//----- nvinfo : EIATTR_SW_WAR
	.align		4
.L_27:
        /*009c*/ 	.byte	0x04, 0x36
        /*009e*/ 	.short	(.L_29 - .L_28)
.L_28:
        /*00a0*/ 	.word	0x00000008
.L_29:


//--------------------- .nv.callgraph             --------------------------
	.section	.nv.callgraph,"",@"SHT_CUDA_CALLGRAPH"
	.align	4
	.sectionentsize	8
	.align		4
        /*0000*/ 	.word	0x00000000
	.align		4
        /*0004*/ 	.word	0xffffffff
	.align		4
        /*0008*/ 	.word	0x00000000
	.align		4
        /*000c*/ 	.word	0xfffffffe
	.align		4
        /*0010*/ 	.word	0x00000000
	.align		4
        /*0014*/ 	.word	0xfffffffd
	.align		4
        /*0018*/ 	.word	0x00000000
	.align		4
        /*001c*/ 	.word	0xfffffffc


//--------------------- .text.triton_poi_fused_div_sub_5 --------------------------
	.section	.text.triton_poi_fused_div_sub_5,"ax",@progbits
	.sectionflags	@"SHF_BARRIERS=1"
	.align	128
        .global         triton_poi_fused_div_sub_5
        .type           triton_poi_fused_div_sub_5,@function
        .size           triton_poi_fused_div_sub_5,(.L_x_1 - triton_poi_fused_div_sub_5)
        .other          triton_poi_fused_div_sub_5,@"STO_CUDA_ENTRY STV_DEFAULT"
triton_poi_fused_div_sub_5:
.text.triton_poi_fused_div_sub_5:
[----:B------:R-:W0:Y:S01]  /*0000*/  LDC R1, c[0x0][0x28] ;  /* 0x00000a00ff017b82 */ /* 0x000e220000000800 */
[----:B------:R-:W1:Y:S07]  /*0010*/  S2R R12, SR_TID.X ;  /* 0x00000000000c7919 */ /* 0x000e6e0000002100 */
[----:B------:R-:W2:Y:S01]  /*0020*/  S2UR UR4, SR_CTAID.Y ;  /* 0x00000000000479c3 */ /* 0x000ea20000002600 */
[----:B------:R-:W-:Y:S01]  /*0030*/  ULDC.64 UR8, c[0x0][0x208] ;  /* 0x0000820000087ab9 */ /* 0x000fe20000000a00 */
[----:B------:R-:W3:Y:S06]  /*0040*/  S2R R13, SR_CTAID.X ;  /* 0x00000000000d7919 */ /* 0x000eec0000002500 */
[----:B------:R-:W4:Y:S08]  /*0050*/  LDC.64 R14, c[0x0][0x220] ;  /* 0x00008800ff0e7b82 */ /* 0x000f300000000a00 */
[----:B------:R-:W5:Y:S01]  /*0060*/  LDC.64 R6, c[0x0][0x218] ;  /* 0x00008600ff067b82 */ /* 0x000f620000000a00 */
[----:B--2---:R-:W-:-:S07]  /*0070*/  USHF.L.U32 UR4, UR4, 0x4, URZ ;  /* 0x0000000404047899 */ /* 0x004fce000800063f */
[----:B------:R-:W2:Y:S01]  /*0080*/  LDC.64 R4, c[0x0][0x210] ;  /* 0x00008400ff047b82 */ /* 0x000ea20000000a00 */
[----:B-1----:R-:W-:-:S04]  /*0090*/  SHF.R.U32.HI R0, RZ, 0x4, R12 ;  /* 0x00000004ff007819 */ /* 0x002fc8000001160c */
[----:B------:R-:W-:-:S04]  /*00a0*/  SGXT.U32 R0, R0, 0x3 ;  /* 0x000000030000781a */ /* 0x000fc80000000000 */
[----:B------:R-:W-:-:S04]  /*00b0*/  LOP3.LUT R2, R0, UR4, RZ, 0xfc, !PT ;  /* 0x0000000400027c12 */ /* 0x000fc8000f8efcff */
[C---:B------:R-:W-:Y:S01]  /*00c0*/  ISETP.GE.AND P0, PT, R2.reuse, 0xc, PT ;  /* 0x0000000c0200780c */ /* 0x040fe20003f06270 */
[----:B------:R-:W-:-:S05]  /*00d0*/  IMAD.HI R0, R2, 0x55555556, RZ ;  /* 0x5555555602007827 */ /* 0x000fca00078e02ff */
[----:B------:R-:W-:Y:S02]  /*00e0*/  LEA.HI R3, R0, R0, RZ, 0x1 ;  /* 0x0000000000037211 */ /* 0x000fe400078f08ff */
[----:B---3--:R-:W-:Y:S02]  /*00f0*/  SHF.L.U32 R13, R13, 0x6, RZ ;  /* 0x000000060d0d7819 */ /* 0x008fe400000006ff */
[----:B------:R-:W-:Y:S01]  /*0100*/  SHF.L.U32 R18, R12, 0x2, RZ ;  /* 0x000000020c127819 */ /* 0x000fe200000006ff */
[----:B------:R-:W-:Y:S01]  /*0110*/  IMAD R19, R3, -0x3, R2 ;  /* 0xfffffffd03137824 */ /* 0x000fe200078e0202 */
[----:B------:R-:W-:Y:S01]  /*0120*/  HFMA2.MMA R3, -RZ, RZ, 0, 0 ;  /* 0x00000000ff037435 */ /* 0x000fe200000001ff */
[----:B------:R-:W-:Y:S02]  /*0130*/  MOV R16, RZ ;  /* 0x000000ff00107202 */ /* 0x000fe40000000f00 */
[----:B----4-:R-:W-:Y:S01]  /*0140*/  IMAD.WIDE R10, R19, 0x4, R14 ;  /* 0x00000004130a7825 */ /* 0x010fe200078e020e */
[----:B------:R-:W-:-:S02]  /*0150*/  CS2R R8, SRZ ;  /* 0x0000000000087805 */ /* 0x000fc4000001ff00 */
[----:B------:R-:W-:-:S04]  /*0160*/  LOP3.LUT R0, R2, 0x8, RZ, 0xfc, !PT ;  /* 0x0000000802007812 */ /* 0x000fc800078efcff */
[----:B------:R1:W3:Y:S01]  /*0170*/  @!P0 LDG.E.EL R3, desc[UR8][R10.64] ;  /* 0x000000080a038981 */ /* 0x0002e2000c2e1900 */
[----:B------:R-:W-:Y:S01]  /*0180*/  LOP3.LUT R17, R13, 0x3c, R18, 0xf8, !PT ;  /* 0x0000003c0d117812 */ /* 0x000fe200078ef812 */
[----:B-----5:R-:W-:Y:S01]  /*0190*/  IMAD.WIDE R18, R19, 0x4, R6 ;  /* 0x0000000413127825 */ /* 0x020fe200078e0206 */
[----:B------:R-:W-:Y:S02]  /*01a0*/  ISETP.GE.AND P1, PT, R0, 0xc, PT ;  /* 0x0000000c0000780c */ /* 0x000fe40003f26270 */
[----:B------:R-:W-:Y:S01]  /*01b0*/  LEA R23, R2, R17, 0xc ;  /* 0x0000001102177211 */ /* 0x000fe200078e60ff */
[----:B------:R-:W-:Y:S01]  /*01c0*/  IMAD.HI R20, R0, 0x55555556, RZ ;  /* 0x5555555600147827 */ /* 0x000fe200078e02ff */
[----:B------:R-:W4:Y:S01]  /*01d0*/  @!P0 LDG.E.EL R16, desc[UR8][R18.64] ;  /* 0x0000000812108981 */ /* 0x000f22000c2e1900 */
[----:B------:R-:W-:Y:S01]  /*01e0*/  HFMA2.MMA R2, -RZ, RZ, 0, 0 ;  /* 0x00000000ff027435 */ /* 0x000fe200000001ff */
[----:B-1----:R-:W-:Y:S01]  /*01f0*/  CS2R R10, SRZ ;  /* 0x00000000000a7805 */ /* 0x002fe2000001ff00 */
[----:B--2---:R-:W-:Y:S01]  /*0200*/  IMAD.WIDE R22, R23, 0x4, R4 ;  /* 0x0000000417167825 */ /* 0x004fe200078e0204 */
[----:B------:R-:W-:-:S04]  /*0210*/  LEA.HI R21, R20, R20, RZ, 0x1 ;  /* 0x0000001414157211 */ /* 0x000fc800078f08ff */
[----:B------:R-:W4:Y:S01]  /*0220*/  @!P0 LDG.E.EL.128 R8, desc[UR8][R22.64] ;  /* 0x0000000816088981 */ /* 0x000f22000c2e1d00 */
[----:B------:R-:W-:-:S04]  /*0230*/  IMAD R21, R21, -0x3, R0 ;  /* 0xfffffffd15157824 */ /* 0x000fc800078e0200 */
[----:B------:R-:W-:-:S05]  /*0240*/  IMAD.WIDE R14, R21, 0x4, R14 ;  /* 0x00000004150e7825 */ /* 0x000fca00078e020e */
[----:B------:R1:W2:Y:S01]  /*0250*/  @!P1 LDG.E.EL R2, desc[UR8][R14.64] ;  /* 0x000000080e029981 */ /* 0x0002a2000c2e1900 */
[----:B------:R-:W-:Y:S01]  /*0260*/  LEA R25, R0, R17, 0xc ;  /* 0x0000001100197211 */ /* 0x000fe200078e60ff */
[----:B------:R-:W-:Y:S01]  /*0270*/  IMAD.WIDE R26, R21, 0x4, R6 ;  /* 0x00000004151a7825 */ /* 0x000fe200078e0206 */
[----:B------:R-:W-:Y:S02]  /*0280*/  MOV R21, RZ ;  /* 0x000000ff00157202 */ /* 0x000fe40000000f00 */
[----:B------:R-:W-:Y:S01]  /*0290*/  CS2R R6, SRZ ;  /* 0x0000000000067805 */ /* 0x000fe2000001ff00 */
[----:B------:R-:W-:Y:S01]  /*02a0*/  IMAD.WIDE R24, R25, 0x4, R4 ;  /* 0x0000000419187825 */ /* 0x000fe200078e0204 */
[----:B------:R-:W-:Y:S02]  /*02b0*/  CS2R R4, SRZ ;  /* 0x0000000000047805 */ /* 0x000fe4000001ff00 */
[----:B------:R-:W5:Y:S04]  /*02c0*/  @!P1 LDG.E.EL R21, desc[UR8][R26.64] ;  /* 0x000000081a159981 */ /* 0x000f68000c2e1900 */
[----:B------:R1:W5:Y:S02]  /*02d0*/  @!P1 LDG.E.EL.128 R4, desc[UR8][R24.64] ;  /* 0x0000000818049981 */ /* 0x000364000c2e1d00 */
[----:B-1----:R-:W1:Y:S01]  /*02e0*/  S2R R14, SR_TID.X ;  /* 0x00000000000e7919 */ /* 0x002e620000002100 */
[----:B------:R-:W1:Y:S01]  /*02f0*/  S2UR UR6, SR_CgaCtaId ;  /* 0x00000000000679c3 */ /* 0x000e620000008800 */
[----:B------:R-:W-:-:S02]  /*0300*/  UMOV UR5, 0x400 ;  /* 0x0000040000057882 */ /* 0x000fc40000000000 */
[----:B01----:R-:W-:Y:S01]  /*0310*/  UPRMT UR5, UR6, 0x654, UR5 ;  /* 0x0000065406057896 */ /* 0x003fe20008000005 */
[C---:B------:R-:W-:Y:S02]  /*0320*/  SHF.L.U32 R17, R14.reuse, 0x2, RZ ;  /* 0x000000020e117819 */ /* 0x040fe400000006ff */
[----:B------:R-:W-:Y:S02]  /*0330*/  LOP3.LUT R15, R14, 0x40, RZ, 0xc0, !PT ;  /* 0x000000400e0f7812 */ /* 0x000fe400078ec0ff */
[----:B------:R-:W-:-:S04]  /*0340*/  LOP3.LUT R0, R17, 0xc0, RZ, 0xc0, !PT ;  /* 0x000000c011007812 */ /* 0x000fc800078ec0ff */
[----:B------:R-:W-:Y:S02]  /*0350*/  LEA R0, R15, R0, 0x2 ;  /* 0x000000000f007211 */ /* 0x000fe400078e10ff */
[----:B------:R-:W-:Y:S02]  /*0360*/  SHF.R.U32.HI R18, RZ, 0x4, R14 ;  /* 0x00000004ff127819 */ /* 0x000fe4000001160e */
[----:B------:R-:W-:Y:S02]  /*0370*/  LOP3.LUT R22, R0, 0x3c, R17, 0xf8, !PT ;  /* 0x0000003c00167812 */ /* 0x000fe400078ef811 */
[----:B------:R-:W-:Y:S02]  /*0380*/  LEA.HI R15, R0, UR5, RZ, 0x1c ;  /* 0x00000005000f7c11 */ /* 0x000fe4000f8fe0ff */
[----:B------:R-:W-:Y:S02]  /*0390*/  LOP3.LUT R0, R13, 0x3f, R12, 0xf8, !PT ;  /* 0x0000003f0d007812 */ /* 0x000fe400078ef80c */
[----:B------:R-:W-:-:S02]  /*03a0*/  SHF.R.U32.HI R12, RZ, 0x6, R12 ;  /* 0x00000006ff0c7819 */ /* 0x000fc4000001160c */
[----:B------:R-:W-:Y:S02]  /*03b0*/  LOP3.LUT R13, R14, 0x7f, RZ, 0xc0, !PT ;  /* 0x0000007f0e0d7812 */ /* 0x000fe400078ec0ff */
[----:B------:R-:W-:Y:S02]  /*03c0*/  LOP3.LUT R14, R18, 0x4, RZ, 0xc0, !PT ;  /* 0x00000004120e7812 */ /* 0x000fe400078ec0ff */
[----:B------:R-:W-:Y:S02]  /*03d0*/  SGXT.U32 R12, R12, 0x1 ;  /* 0x000000010c0c781a */ /* 0x000fe40000000000 */
[----:B------:R-:W-:Y:S02]  /*03e0*/  LOP3.LUT R17, R13, 0x100, RZ, 0xfc, !PT ;  /* 0x000001000d117812 */ /* 0x000fe400078efcff */
[----:B------:R-:W-:Y:S02]  /*03f0*/  IADD3 R14, R14, UR5, RZ ;  /* 0x000000050e0e7c10 */ /* 0x000fe4000fffe0ff */
[----:B------:R-:W-:-:S02]  /*0400*/  SHF.R.U32.HI R17, RZ, 0x4, R17 ;  /* 0x00000004ff117819 */ /* 0x000fc40000011611 */
[----:B------:R-:W-:Y:S02]  /*0410*/  LOP3.LUT R12, R12, UR4, RZ, 0xfc, !PT ;  /* 0x000000040c0c7c12 */ /* 0x000fe4000f8efcff */
[----:B------:R-:W-:Y:S02]  /*0420*/  LEA R22, R22, R15, 0x2 ;  /* 0x0000000f16167211 */ /* 0x000fe400078e10ff */
[C---:B------:R-:W-:Y:S02]  /*0430*/  LOP3.LUT R15, R13.reuse, 0x80, RZ, 0xfc, !PT ;  /* 0x000000800d0f7812 */ /* 0x040fe400078efcff */
[C---:B------:R-:W-:Y:S02]  /*0440*/  LOP3.LUT R18, R13.reuse, 0x180, RZ, 0xfc, !PT ;  /* 0x000001800d127812 */ /* 0x040fe400078efcff */
[----:B------:R-:W-:Y:S02]  /*0450*/  LEA R20, R13, R14, 0x2 ;  /* 0x0000000e0d147211 */ /* 0x000fe400078e10ff */
[----:B------:R-:W-:Y:S01]  /*0460*/  LOP3.LUT R14, R17, 0x14, RZ, 0xc0, !PT ;  /* 0x00000014110e7812 */ /* 0x000fe200078ec0ff */
[----:B------:R-:W-:Y:S01]  /*0470*/  IMAD.HI R17, R12, 0x55555556, RZ ;  /* 0x555555560c117827 */ /* 0x000fe200078e02ff */
[----:B------:R-:W-:-:S02]  /*0480*/  SHF.R.U32.HI R15, RZ, 0x4, R15 ;  /* 0x00000004ff0f7819 */ /* 0x000fc4000001160f */
[----:B------:R-:W-:Y:S02]  /*0490*/  SHF.R.U32.HI R18, RZ, 0x4, R18 ;  /* 0x00000004ff127819 */ /* 0x000fe40000011612 */
[----:B------:R-:W-:Y:S02]  /*04a0*/  LOP3.LUT R15, R15, 0xc, RZ, 0xc0, !PT ;  /* 0x0000000c0f0f7812 */ /* 0x000fe400078ec0ff */
[----:B------:R-:W-:Y:S02]  /*04b0*/  LOP3.LUT R23, R18, 0x1c, RZ, 0xc0, !PT ;  /* 0x0000001c12177812 */ /* 0x000fe400078ec0ff */
[----:B------:R-:W-:Y:S02]  /*04c0*/  LEA.HI R17, R17, R17, RZ, 0x1 ;  /* 0x0000001111117211 */ /* 0x000fe400078f08ff */
[----:B------:R-:W-:Y:S02]  /*04d0*/  IADD3 R18, R15, UR5, RZ ;  /* 0x000000050f127c10 */ /* 0x000fe4000fffe0ff */
[----:B------:R-:W-:Y:S01]  /*04e0*/  IADD3 R24, R23, UR5, RZ ;  /* 0x0000000517187c10 */ /* 0x000fe2000fffe0ff */
[----:B------:R-:W-:Y:S01]  /*04f0*/  IMAD R23, R17, -0x3, R12 ;  /* 0xfffffffd11177824 */ /* 0x000fe200078e020c */
[----:B------:R-:W-:-:S03]  /*0500*/  LOP3.LUT R15, R12, 0x4, RZ, 0xfc, !PT ;  /* 0x000000040c0f7812 */ /* 0x000fc600078efcff */
[----:B------:R-:W-:Y:S02]  /*0510*/  IMAD R26, R0, 0x3, R23 ;  /* 0x00000003001a7824 */ /* 0x000fe400078e0217 */
[----:B------:R-:W-:-:S04]  /*0520*/  IMAD.HI R23, R15, 0x55555556, RZ ;  /* 0x555555560f177827 */ /* 0x000fc800078e02ff */
[----:B------:R-:W-:Y:S01]  /*0530*/  IMAD R17, R17, 0x3000, R26 ;  /* 0x0000300011117824 */ /* 0x000fe200078e021a */
[----:B------:R-:W-:Y:S02]  /*0540*/  LEA.HI R26, R23, R23, RZ, 0x1 ;  /* 0x00000017171a7211 */ /* 0x000fe400078f08ff */
[----:B------:R-:W-:Y:S02]  /*0550*/  IADD3 R14, R14, UR5, RZ ;  /* 0x000000050e0e7c10 */ /* 0x000fe4000fffe0ff */
[C---:B------:R-:W-:Y:S02]  /*0560*/  LEA R18, R13.reuse, R18, 0x2 ;  /* 0x000000120d127211 */ /* 0x040fe400078e10ff */
[C---:B------:R-:W-:Y:S02]  /*0570*/  LEA R14, R13.reuse, R14, 0x2 ;  /* 0x0000000e0d0e7211 */ /* 0x040fe400078e10ff */
[----:B------:R-:W-:Y:S02]  /*0580*/  LEA R13, R13, R24, 0x2 ;  /* 0x000000180d0d7211 */ /* 0x000fe400078e10ff */
[----:B------:R-:W-:-:S05]  /*0590*/  LOP3.LUT R19, R12, 0x2, RZ, 0xfc, !PT ;  /* 0x000000020c137812 */ /* 0x000fca00078efcff */
[C---:B------:R-:W-:Y:S01]  /*05a0*/  IMAD.HI R24, R19.reuse, 0x55555556, RZ ;  /* 0x5555555613187827 */ /* 0x040fe200078e02ff */
[----:B------:R-:W-:-:S04]  /*05b0*/  ISETP.GE.AND P1, PT, R19, 0xc, PT ;  /* 0x0000000c1300780c */ /* 0x000fc80003f26270 */
[----:B------:R-:W-:-:S05]  /*05c0*/  LEA.HI R24, R24, R24, RZ, 0x1 ;  /* 0x0000001818187211 */ /* 0x000fca00078f08ff */
[----:B------:R-:W-:Y:S01]  /*05d0*/  IMAD R19, R24, -0x3, R19 ;  /* 0xfffffffd18137824 */ /* 0x000fe200078e0213 */
[C---:B---3--:R-:W-:Y:S02]  /*05e0*/  FSETP.GT.AND P2, PT, |R3|.reuse, 8.50705917302346158658e+37, PT ;  /* 0x7e8000000300780b */ /* 0x048fe40003f44200 */
[----:B------:R-:W-:-:S11]  /*05f0*/  FSETP.GEU.AND P4, PT, |R3|, 1.175494350822287508e-38, PT ;  /* 0x008000000300780b */ /* 0x000fd60003f8e200 */
[----:B------:R-:W-:-:S04]  /*0600*/  @P2 FMUL R3, R3, 0.25 ;  /* 0x3e80000003032820 */ /* 0x000fc80000400000 */
[----:B------:R-:W-:Y:S01]  /*0610*/  @!P4 FMUL R3, R3, 16777216 ;  /* 0x4b8000000303c820 */ /* 0x000fe20000400000 */
[C---:B----4-:R-:W-:Y:S01]  /*0620*/  FADD R8, -R16.reuse, R8 ;  /* 0x0000000810087221 */ /* 0x050fe20000000100 */
[C---:B------:R-:W-:Y:S01]  /*0630*/  FADD R9, -R16.reuse, R9 ;  /* 0x0000000910097221 */ /* 0x040fe20000000100 */
[----:B------:R-:W-:-:S03]  /*0640*/  FADD R10, -R16, R10 ;  /* 0x0000000a100a7221 */ /* 0x000fc60000000100 */
[----:B------:R-:W0:Y:S01]  /*0650*/  MUFU.RCP R3, R3 ;  /* 0x0000000300037308 */ /* 0x000e220000001000 */
[----:B------:R-:W-:Y:S01]  /*0660*/  FADD R11, -R16, R11 ;  /* 0x0000000b100b7221 */ /* 0x000fe20000000100 */
[----:B------:R-:W-:Y:S01]  /*0670*/  @P2 FMUL R8, R8, 0.25 ;  /* 0x3e80000008082820 */ /* 0x000fe20000400000 */
[----:B------:R-:W-:Y:S01]  /*0680*/  @P2 FMUL R9, R9, 0.25 ;  /* 0x3e80000009092820 */ /* 0x000fe20000400000 */
[----:B------:R-:W-:Y:S01]  /*0690*/  @P2 FMUL R10, R10, 0.25 ;  /* 0x3e8000000a0a2820 */ /* 0x000fe20000400000 */
[----:B------:R-:W-:Y:S01]  /*06a0*/  @P2 FMUL R11, R11, 0.25 ;  /* 0x3e8000000b0b2820 */ /* 0x000fe20000400000 */
[----:B------:R-:W-:Y:S01]  /*06b0*/  @!P4 FMUL R8, R8, 16777216 ;  /* 0x4b8000000808c820 */ /* 0x000fe20000400000 */
[----:B------:R-:W-:Y:S01]  /*06c0*/  @!P4 FMUL R9, R9, 16777216 ;  /* 0x4b8000000909c820 */ /* 0x000fe20000400000 */
[----:B------:R-:W-:Y:S01]  /*06d0*/  @!P4 FMUL R10, R10, 16777216 ;  /* 0x4b8000000a0ac820 */ /* 0x000fe20000400000 */
[----:B------:R-:W-:Y:S01]  /*06e0*/  @!P4 FMUL R11, R11, 16777216 ;  /* 0x4b8000000b0bc820 */ /* 0x000fe20000400000 */
[C---:B0-----:R-:W-:Y:S01]  /*06f0*/  FMUL R23, R3.reuse, R8 ;  /* 0x0000000803177220 */ /* 0x041fe20000400000 */
[C---:B------:R-:W-:Y:S01]  /*0700*/  FMUL R9, R3.reuse, R9 ;  /* 0x0000000903097220 */ /* 0x040fe20000400000 */
[C---:B------:R-:W-:Y:S01]  /*0710*/  FMUL R25, R3.reuse, R10 ;  /* 0x0000000a03197220 */ /* 0x040fe20000400000 */
[----:B------:R-:W-:-:S02]  /*0720*/  FMUL R11, R3, R11 ;  /* 0x0000000b030b7220 */ /* 0x000fc40000400000 */
[----:B------:R-:W-:Y:S04]  /*0730*/  STS [R22], R23 ;  /* 0x0000001716007388 */ /* 0x000fe80000000800 */
[----:B------:R-:W-:Y:S04]  /*0740*/  STS [R22+0x4], R9 ;  /* 0x0000040916007388 */ /* 0x000fe80000000800 */
[----:B------:R0:W-:Y:S04]  /*0750*/  STS [R22+0x8], R25 ;  /* 0x0000081916007388 */ /* 0x0001e80000000800 */
[----:B------:R-:W-:Y:S01]  /*0760*/  STS [R22+0xc], R11 ;  /* 0x00000c0b16007388 */ /* 0x000fe20000000800 */
[----:B------:R-:W-:Y:S01]  /*0770*/  BAR.SYNC.DEFER_BLOCKING 0x0 ;  /* 0x0000000000007b1d */ /* 0x000fe20000010000 */
[----:B--2---:R-:W-:-:S02]  /*0780*/  FSETP.GT.AND P3, PT, |R2|, 8.50705917302346158658e+37, PT ;  /* 0x7e8000000200780b */ /* 0x004fc40003f64200 */
[----:B------:R-:W-:Y:S01]  /*0790*/  FSETP.GEU.AND P5, PT, |R2|, 1.175494350822287508e-38, PT ;  /* 0x008000000200780b */ /* 0x000fe20003fae200 */
[C---:B-----5:R-:W-:Y:S01]  /*07a0*/  FADD R4, -R21.reuse, R4 ;  /* 0x0000000415047221 */ /* 0x060fe20000000100 */
[C---:B------:R-:W-:Y:S01]  /*07b0*/  FADD R5, -R21.reuse, R5 ;  /* 0x0000000515057221 */ /* 0x040fe20000000100 */
[C---:B------:R-:W-:Y:S01]  /*07c0*/  FADD R3, -R21.reuse, R6 ;  /* 0x0000000615037221 */ /* 0x040fe20000000100 */
[----:B------:R-:W-:-:S07]  /*07d0*/  FADD R7, -R21, R7 ;  /* 0x0000000715077221 */ /* 0x000fce0000000100 */
[----:B------:R-:W-:-:S04]  /*07e0*/  @P3 FMUL R2, R2, 0.25 ;  /* 0x3e80000002023820 */ /* 0x000fc80000400000 */
[----:B------:R-:W-:Y:S01]  /*07f0*/  @!P5 FMUL R2, R2, 16777216 ;  /* 0x4b8000000202d820 */ /* 0x000fe20000400000 */
[----:B------:R-:W1:Y:S04]  /*0800*/  LDS R21, [R20] ;  /* 0x0000000014157984 */ /* 0x000e680000000800 */
[----:B------:R-:W2:Y:S04]  /*0810*/  LDS R11, [R18+0x200] ;  /* 0x00020000120b7984 */ /* 0x000ea80000000800 */
[----:B------:R-:W3:Y:S04]  /*0820*/  LDS R9, [R14+0x400] ;  /* 0x000400000e097984 */ /* 0x000ee80000000800 */
[----:B------:R-:W4:Y:S01]  /*0830*/  LDS R8, [R13+0x600] ;  /* 0x000600000d087984 */ /* 0x000f220000000800 */
[----:B------:R-:W0:Y:S01]  /*0840*/  MUFU.RCP R2, R2 ;  /* 0x0000000200027308 */ /* 0x000e220000001000 */
        /* <DEDUP_REMOVED lines=9> */
[----:B------:R-:W-:Y:S01]  /*08e0*/  BAR.SYNC.DEFER_BLOCKING 0x0 ;  /* 0x0000000000007b1d */ /* 0x000fe20000010000 */
[C---:B------:R-:W-:Y:S01]  /*08f0*/  FMUL R27, R2.reuse, R5 ;  /* 0x00000005021b7220 */ /* 0x040fe20000400000 */
[C---:B------:R-:W-:Y:S01]  /*0900*/  FMUL R29, R2.reuse, R3 ;  /* 0x00000003021d7220 */ /* 0x040fe20000400000 */
[----:B------:R-:W-:Y:S01]  /*0910*/  FMUL R7, R2, R7 ;  /* 0x0000000702077220 */ /* 0x000fe20000400000 */
[----:B------:R-:W-:-:S02]  /*0920*/  LOP3.LUT R6, R12, 0x6, RZ, 0xfc, !PT ;  /* 0x000000060c067812 */ /* 0x000fc400078efcff */
[----:B------:R0:W-:Y:S04]  /*0930*/  STS [R22], R25 ;  /* 0x0000001916007388 */ /* 0x0001e80000000800 */
[----:B------:R5:W-:Y:S04]  /*0940*/  STS [R22+0x4], R27 ;  /* 0x0000041b16007388 */ /* 0x000be80000000800 */
[----:B------:R0:W-:Y:S04]  /*0950*/  STS [R22+0x8], R29 ;  /* 0x0000081d16007388 */ /* 0x0001e80000000800 */
[----:B------:R0:W-:Y:S01]  /*0960*/  STS [R22+0xc], R7 ;  /* 0x00000c0716007388 */ /* 0x0001e20000000800 */
[----:B------:R-:W-:Y:S01]  /*0970*/  BAR.SYNC.DEFER_BLOCKING 0x0 ;  /* 0x0000000000007b1d */ /* 0x000fe20000010000 */
[----:B------:R-:W-:-:S05]  /*0980*/  IMAD.HI R2, R6, 0x55555556, RZ ;  /* 0x5555555606027827 */ /* 0x000fca00078e02ff */
[----:B------:R-:W-:Y:S02]  /*0990*/  LEA.HI R23, R2, R2, RZ, 0x1 ;  /* 0x0000000202177211 */ /* 0x000fe400078f08ff */
[----:B------:R-:W1:Y:S01]  /*09a0*/  LDC.64 R2, c[0x0][0x228] ;  /* 0x00008a00ff027b82 */ /* 0x000e620000000a00 */
[C---:B------:R-:W-:Y:S02]  /*09b0*/  LOP3.LUT R5, R12.reuse, 0x8, RZ, 0xfc, !PT ;  /* 0x000000080c057812 */ /* 0x040fe400078efcff */
[----:B------:R-:W-:Y:S01]  /*09c0*/  LOP3.LUT R4, R12, 0xa, RZ, 0xfc, !PT ;  /* 0x0000000a0c047812 */ /* 0x000fe200078efcff */
[C---:B------:R-:W-:Y:S01]  /*09d0*/  IMAD R10, R23.reuse, -0x3, R6 ;  /* 0xfffffffd170a7824 */ /* 0x040fe200078e0206 */
[----:B------:R-:W-:Y:S02]  /*09e0*/  ISETP.GE.AND P4, PT, R6, 0xc, PT ;  /* 0x0000000c0600780c */ /* 0x000fe40003f86270 */
[----:B------:R-:W-:Y:S01]  /*09f0*/  LOP3.LUT R6, R12, 0xc, RZ, 0xfc, !PT ;  /* 0x0000000c0c067812 */ /* 0x000fe200078efcff */
[----:B------:R-:W1:Y:S04]  /*0a00*/  LDS R20, [R20] ;  /* 0x0000000014147984 */ /* 0x000e680000000800 */
[----:B------:R-:W3:Y:S04]  /*0a10*/  LDS R18, [R18+0x200] ;  /* 0x0002000012127984 */ /* 0x000ee80000000800 */
[----:B------:R-:W3:Y:S01]  /*0a20*/  LDS R14, [R14+0x400] ;  /* 0x000400000e0e7984 */ /* 0x000ee20000000800 */
[----:B------:R-:W-:-:S02]  /*0a30*/  IMAD R23, R23, 0x3000, R10 ;  /* 0x0000300017177824 */ /* 0x000fc400078e020a */
[----:B------:R-:W-:Y:S01]  /*0a40*/  IMAD.HI R10, R5, 0x55555556, RZ ;  /* 0x55555556050a7827 */ /* 0x000fe200078e02ff */
[----:B------:R-:W-:-:S03]  /*0a50*/  ISETP.GE.AND P5, PT, R12, 0xc, PT ;  /* 0x0000000c0c00780c */ /* 0x000fc60003fa6270 */
[----:B0-----:R-:W-:-:S04]  /*0a60*/  IMAD.HI R25, R4, 0x55555556, RZ ;  /* 0x5555555604197827 */ /* 0x001fc800078e02ff */
[----:B-----5:R-:W-:Y:S01]  /*0a70*/  IMAD.HI R27, R6, 0x55555556, RZ ;  /* 0x55555556061b7827 */ /* 0x020fe200078e02ff */
[----:B------:R-:W-:Y:S02]  /*0a80*/  LEA.HI R10, R10, R10, RZ, 0x1 ;  /* 0x0000000a0a0a7211 */ /* 0x000fe400078f08ff */
[----:B------:R-:W-:Y:S01]  /*0a90*/  LEA.HI R25, R25, R25, RZ, 0x1 ;  /* 0x0000001919197211 */ /* 0x000fe200078f08ff */
[----:B------:R-:W-:Y:S01]  /*0aa0*/  IMAD R19, R24, 0x3000, R19 ;  /* 0x0000300018137824 */ /* 0x000fe200078e0213 */
[----:B------:R-:W-:Y:S01]  /*0ab0*/  LEA.HI R27, R27, R27, RZ, 0x1 ;  /* 0x0000001b1b1b7211 */ /* 0x000fe200078f08ff */
[----:B------:R-:W-:Y:S01]  /*0ac0*/  IMAD R29, R10, -0x3, R5 ;  /* 0xfffffffd0a1d7824 */ /* 0x000fe200078e0205 */
[----:B------:R-:W-:Y:S01]  /*0ad0*/  ISETP.GE.AND P0, PT, R15, 0xc, PT ;  /* 0x0000000c0f00780c */ /* 0x000fe20003f06270 */
[----:B------:R-:W-:Y:S01]  /*0ae0*/  IMAD R7, R0, 0x3, R19 ;  /* 0x0000000300077824 */ /* 0x000fe200078e0213 */
[----:B------:R-:W-:Y:S01]  /*0af0*/  ISETP.GE.AND P3, PT, R5, 0xc, PT ;  /* 0x0000000c0500780c */ /* 0x000fe20003f66270 */
[----:B------:R-:W-:Y:S01]  /*0b00*/  IMAD R15, R26, -0x3, R15 ;  /* 0xfffffffd1a0f7824 */ /* 0x000fe200078e020f */
[----:B------:R-:W-:Y:S01]  /*0b10*/  ISETP.GE.AND P2, PT, R4, 0xc, PT ;  /* 0x0000000c0400780c */ /* 0x000fe20003f46270 */
[----:B------:R-:W-:Y:S01]  /*0b20*/  IMAD R16, R25, -0x3, R4 ;  /* 0xfffffffd19107824 */ /* 0x000fe200078e0204 */
[----:B------:R-:W-:Y:S01]  /*0b30*/  UISETP.GE.AND UP0, UPT, UR4, URZ, UPT ;  /* 0x0000003f0400728c */ /* 0x000fe2000bf06270 */
[----:B------:R-:W-:-:S02]  /*0b40*/  IMAD R22, R27, -0x3, R6 ;  /* 0xfffffffd1b167824 */ /* 0x000fc400078e0206 */
[----:B-1----:R-:W-:-:S04]  /*0b50*/  IMAD.WIDE R4, R17, 0x4, R2 ;  /* 0x0000000411047825 */ /* 0x002fc800078e0202 */
[----:B------:R-:W-:Y:S01]  /*0b60*/  IMAD.WIDE R6, R7, 0x4, R2 ;  /* 0x0000000407067825 */ /* 0x000fe200078e0202 */
[----:B------:R0:W-:Y:S03]  /*0b70*/  @!P5 STG.E desc[UR8][R4.64], R21 ;  /* 0x000000150400d986 */ /* 0x0001e6000c101908 */
[----:B------:R-:W-:Y:S01]  /*0b80*/  IMAD R15, R26, 0x3000, R15 ;  /* 0x000030001a0f7824 */ /* 0x000fe200078e020f */
[----:B--2---:R1:W-:Y:S01]  /*0b90*/  @!P1 STG.E desc[UR8][R6.64], R11 ;  /* 0x0000000b06009986 */ /* 0x0043e2000c101908 */
[----:B------:R-:W-:Y:S01]  /*0ba0*/  IMAD R29, R10, 0x3000, R29 ;  /* 0x000030000a1d7824 */ /* 0x000fe200078e021d */
[----:B------:R-:W-:Y:S01]  /*0bb0*/  PLOP3.LUT P1, PT, PT, PT, UP0, 0x80, 0x0 ;  /* 0x000000000000781c */ /* 0x000fe20003f2f008 */
[----:B------:R-:W-:Y:S01]  /*0bc0*/  IMAD R25, R25, 0x3000, R16 ;  /* 0x0000300019197824 */ /* 0x000fe200078e0210 */
[----:B------:R-:W-:Y:S01]  /*0bd0*/  PLOP3.LUT P5, PT, PT, PT, UP0, 0x40, 0x0 ;  /* 0x000000000000781c */ /* 0x000fe20003fae808 */
[----:B------:R-:W-:-:S02]  /*0be0*/  IMAD R27, R27, 0x3000, R22 ;  /* 0x000030001b1b7824 */ /* 0x000fc400078e0216 */
[C---:B------:R-:W-:Y:S02]  /*0bf0*/  IMAD R15, R0.reuse, 0x3, R15 ;  /* 0x00000003000f7824 */ /* 0x040fe400078e020f */
[C---:B------:R-:W-:Y:S02]  /*0c00*/  IMAD R23, R0.reuse, 0x3, R23 ;  /* 0x0000000300177824 */ /* 0x040fe400078e0217 */
[C---:B------:R-:W-:Y:S02]  /*0c10*/  IMAD R29, R0.reuse, 0x3, R29 ;  /* 0x00000003001d7824 */ /* 0x040fe400078e021d */
[C---:B------:R-:W-:Y:S02]  /*0c20*/  IMAD R25, R0.reuse, 0x3, R25 ;  /* 0x0000000300197824 */ /* 0x040fe400078e0219 */
[----:B------:R-:W-:Y:S02]  /*0c30*/  IMAD R27, R0, 0x3, R27 ;  /* 0x00000003001b7824 */ /* 0x000fe400078e021b */
[----:B------:R-:W-:-:S04]  /*0c40*/  IMAD.WIDE R16, R15, 0x4, R2 ;  /* 0x000000040f107825 */ /* 0x000fc800078e0202 */
[--C-:B------:R-:W-:Y:S01]  /*0c50*/  IMAD.WIDE R22, R23, 0x4, R2.reuse ;  /* 0x0000000417167825 */ /* 0x100fe200078e0202 */
[----:B---3--:R2:W-:Y:S03]  /*0c60*/  @!P0 STG.E desc[UR8][R16.64], R9 ;  /* 0x0000000910008986 */ /* 0x0085e6000c101908 */
[--C-:B0-----:R-:W-:Y:S01]  /*0c70*/  IMAD.WIDE R4, R29, 0x4, R2.reuse ;  /* 0x000000041d047825 */ /* 0x101fe200078e0202 */
[----:B----4-:R2:W-:Y:S03]  /*0c80*/  @!P4 STG.E desc[UR8][R22.64], R8 ;  /* 0x000000081600c986 */ /* 0x0105e6000c101908 */
[--C-:B-1----:R-:W-:Y:S01]  /*0c90*/  IMAD.WIDE R6, R25, 0x4, R2.reuse ;  /* 0x0000000419067825 */ /* 0x102fe200078e0202 */
[----:B------:R2:W-:Y:S03]  /*0ca0*/  @!P3 STG.E desc[UR8][R4.64], R20 ;  /* 0x000000140400b986 */ /* 0x0005e6000c101908 */
[----:B------:R-:W-:Y:S01]  /*0cb0*/  IMAD.WIDE R10, R27, 0x4, R2 ;  /* 0x000000041b0a7825 */ /* 0x000fe200078e0202 */
[----:B------:R2:W-:Y:S04]  /*0cc0*/  @!P2 STG.E desc[UR8][R6.64], R18 ;  /* 0x000000120600a986 */ /* 0x0005e8000c101908 */
[----:B------:R2:W-:Y:S01]  /*0cd0*/  @!P1 STG.E desc[UR8][R10.64], R14 ;  /* 0x0000000e0a009986 */ /* 0x0005e2000c101908 */
[----:B------:R-:W-:Y:S05]  /*0ce0*/  @!P5 EXIT ;  /* 0x000000000000d94d */ /* 0x000fea0003800000 */
[----:B------:R-:W0:Y:S01]  /*0cf0*/  LDS R13, [R13+0x600] ;  /* 0x000600000d0d7984 */ /* 0x000e220000000800 */
[----:B------:R-:W-:-:S05]  /*0d00*/  LOP3.LUT R12, R12, 0xe, RZ, 0xfc, !PT ;  /* 0x0000000e0c0c7812 */ /* 0x000fca00078efcff */
[----:B--2---:R-:W-:-:S05]  /*0d10*/  IMAD.HI R4, R12, 0x55555556, RZ ;  /* 0x555555560c047827 */ /* 0x004fca00078e02ff */
[----:B------:R-:W-:-:S05]  /*0d20*/  LEA.HI R5, R4, R4, RZ, 0x1 ;  /* 0x0000000404057211 */ /* 0x000fca00078f08ff */
[----:B------:R-:W-:-:S04]  /*0d30*/  IMAD R12, R5, -0x3, R12 ;  /* 0xfffffffd050c7824 */ /* 0x000fc800078e020c */
[----:B------:R-:W-:-:S04]  /*0d40*/  IMAD R5, R5, 0x3000, R12 ;  /* 0x0000300005057824 */ /* 0x000fc800078e020c */
[----:B------:R-:W-:-:S04]  /*0d50*/  IMAD R5, R0, 0x3, R5 ;  /* 0x0000000300057824 */ /* 0x000fc800078e0205 */
[----:B------:R-:W-:-:S05]  /*0d60*/  IMAD.WIDE R2, R5, 0x4, R2 ;  /* 0x0000000405027825 */ /* 0x000fca00078e0202 */
[----:B0-----:R-:W-:Y:S01]  /*0d70*/  STG.E desc[UR8][R2.64], R13 ;  /* 0x0000000d02007986 */ /* 0x001fe2000c101908 */
[----:B------:R-:W-:Y:S05]  /*0d80*/  EXIT ;  /* 0x000000000000794d */ /* 0x000fea0003800000 */
.L_x_0:
[----:B------:R-:W-:-:S00]  /*0d90*/  BRA `(.L_x_0) ;  /* 0xfffffffc00fc7947 */ /* 0x000fc0000383ffff */
[----:B------:R-:W-:-:S00]  /*0da0*/  NOP ;  /* 0x0000000000007918 */ /* 0x000fc00000000000 */
        /* <DEDUP_REMOVED lines=13> */
.L_x_1:


//--------------------- .nv.shared.triton_poi_fused_div_sub_5 --------------------------
	.section	.nv.shared.triton_poi_fused_div_sub_5,"aw",@nobits
	.sectionflags	@""
	.align	16
	.zero		1024


//--------------------- .nv.constant0.triton_poi_fused_div_sub_5 --------------------------
	.section	.nv.constant0.triton_poi_fused_div_sub_5,"a",@progbits
	.sectionflags	@""
	.align	4
.nv.constant0.triton_poi_fused_div_sub_5:
	.zero		568
